	.headerflags	@"EF_CUDA_TEXMODE_UNIFIED EF_CUDA_64BIT_ADDRESS EF_CUDA_ACCELERATORS EF_CUDA_SM90 EF_CUDA_VIRTUAL_SM(EF_CUDA_SM90)"
	.elftype	@"ET_EXEC"


//--------------------- .nv.info                  --------------------------
	.section	.nv.info,"",@"SHT_CUDA_INFO"
	.align	4


	//----- nvinfo : EIATTR_REGCOUNT
	.align		4
        /*0000*/ 	.byte	0x04, 0x2f
        /*0002*/ 	.short	(.L_1 - .L_0)
	.align		4
.L_0:
        /*0004*/ 	.word	index@(triton_poi_fused_clone_25)
        /*0008*/ 	.word	0x0000000e


	//----- nvinfo : EIATTR_MIN_STACK_SIZE
	.align		4
.L_1:
        /*000c*/ 	.byte	0x04, 0x12
        /*000e*/ 	.short	(.L_3 - .L_2)
	.align		4
.L_2:
        /*0010*/ 	.word	index@(triton_poi_fused_clone_25)
        /*0014*/ 	.word	0x00000000


	//----- nvinfo : EIATTR_FRAME_SIZE
	.align		4
.L_3:
        /*0018*/ 	.byte	0x04, 0x11
        /*001a*/ 	.short	(.L_5 - .L_4)
	.align		4
.L_4:
        /*001c*/ 	.word	index@(triton_poi_fused_clone_25)
        /*0020*/ 	.word	0x00000000


	//----- nvinfo : EIATTR_MIN_STACK_SIZE
	.align		4
.L_5:
        /*0024*/ 	.byte	0x04, 0x12
        /*0026*/ 	.short	(.L_7 - .L_6)
	.align		4
.L_6:
        /*0028*/ 	.word	index@(triton_poi_fused_clone_25)
        /*002c*/ 	.word	0x00000000
.L_7:


//--------------------- .nv.info.triton_poi_fused_clone_25 --------------------------
	.section	.nv.info.triton_poi_fused_clone_25,"",@"SHT_CUDA_INFO"
	.sectionflags	@""
	.align	4


	//----- nvinfo : EIATTR_CUDA_API_VERSION
	.align		4
        /*0000*/ 	.byte	0x04, 0x37
        /*0002*/ 	.short	(.L_9 - .L_8)
.L_8:
        /*0004*/ 	.word	0x0000007c


	//----- nvinfo : EIATTR_KPARAM_INFO
	.align		4
.L_9:
        /*0008*/ 	.byte	0x04, 0x17
        /*000a*/ 	.short	(.L_11 - .L_10)
.L_10:
        /*000c*/ 	.word	0x00000000
        /*0010*/ 	.short	0x0002
        /*0012*/ 	.short	0x0010
        /*0014*/ 	.byte	0x00, 0xf0, 0x11, 0x00


	//----- nvinfo : EIATTR_KPARAM_INFO
	.align		4
.L_11:
        /*0018*/ 	.byte	0x04, 0x17
        /*001a*/ 	.short	(.L_13 - .L_12)
.L_12:
        /*001c*/ 	.word	0x00000000
        /*0020*/ 	.short	0x0001
        /*0022*/ 	.short	0x0008
        /*0024*/ 	.byte	0x00, 0xf4, 0x21, 0x00


	//----- nvinfo : EIATTR_KPARAM_INFO
	.align		4
.L_13:
        /*0028*/ 	.byte	0x04, 0x17
        /*002a*/ 	.short	(.L_15 - .L_14)
.L_14:
        /*002c*/ 	.word	0x00000000
        /*0030*/ 	.short	0x0000
        /*0032*/ 	.short	0x0000
        /*0034*/ 	.byte	0x00, 0xf4, 0x21, 0x00


	//----- nvinfo : EIATTR_SPARSE_MMA_MASK
	.align		4
.L_15:
        /*0038*/ 	.byte	0x03, 0x50
        /*003a*/ 	.short	0x0000


	//----- nvinfo : EIATTR_MAXREG_COUNT
	.align		4
        /*003c*/ 	.byte	0x03, 0x1b
        /*003e*/ 	.short	0x00ff


	//----- nvinfo : EIATTR_EXIT_INSTR_OFFSETS
	.align		4
        /*0040*/ 	.byte	0x04, 0x1c
        /*0042*/ 	.short	(.L_17 - .L_16)


	//   ....[0]....
.L_16:
        /*0044*/ 	.word	0x00000110


	//----- nvinfo : EIATTR_REQNTID
	.align		4
.L_17:
        /*0048*/ 	.byte	0x04, 0x10
        /*004a*/ 	.short	(.L_19 - .L_18)
.L_18:
        /*004c*/ 	.word	0x00000080
        /*0050*/ 	.word	0x00000001
        /*0054*/ 	.word	0x00000001


	//----- nvinfo : EIATTR_CBANK_PARAM_SIZE
	.align		4
.L_19:
        /*0058*/ 	.byte	0x03, 0x19
        /*005a*/ 	.short	0x0014


	//----- nvinfo : EIATTR_PARAM_CBANK
	.align		4
        /*005c*/ 	.byte	0x04, 0x0a
        /*005e*/ 	.short	(.L_21 - .L_20)
	.align		4
.L_20:
        /*0060*/ 	.word	index@(.nv.constant0.triton_poi_fused_clone_25)
        /*0064*/ 	.short	0x0210
        /*0066*/ 	.short	0x0014


	//----- nvinfo : EIATTR_SW_WAR
	.align		4
.L_21:
        /*0068*/ 	.byte	0x04, 0x36
        /*006a*/ 	.short	(.L_23 - .L_22)
.L_22:
        /*006c*/ 	.word	0x00000008
.L_23:


//--------------------- .nv.callgraph             --------------------------
	.section	.nv.callgraph,"",@"SHT_CUDA_CALLGRAPH"
	.align	4
	.sectionentsize	8
	.align		4
        /*0000*/ 	.word	0x00000000
	.align		4
        /*0004*/ 	.word	0xffffffff
	.align		4
        /*0008*/ 	.word	0x00000000
	.align		4
        /*000c*/ 	.word	0xfffffffe
	.align		4
        /*0010*/ 	.word	0x00000000
	.align		4
        /*0014*/ 	.word	0xfffffffd
	.align		4
        /*0018*/ 	.word	0x00000000
	.align		4
        /*001c*/ 	.word	0xfffffffc


//--------------------- .text.triton_poi_fused_clone_25 --------------------------
	.section	.text.triton_poi_fused_clone_25,"ax",@progbits
	.align	128
        .global         triton_poi_fused_clone_25
        .type           triton_poi_fused_clone_25,@function
        .size           triton_poi_fused_clone_25,(.L_x_1 - triton_poi_fused_clone_25)
        .other          triton_poi_fused_clone_25,@"STO_CUDA_ENTRY STV_DEFAULT"
triton_poi_fused_clone_25:
.text.triton_poi_fused_clone_25:
[----:B------:R-:W-:Y:S01]  /*0000*/  LDC R1, c[0x0][0x28] ;  /* 0x00000a00ff017b82 */ /* 0x000fe20000000800 */
[----:B------:R-:W1:Y:S07]  /*0010*/  S2R R0, SR_TID.X ;  /* 0x0000000000007919 */ /* 0x000e6e0000002100 */
[----:B------:R-:W2:Y:S01]  /*0020*/  LDC.64 R4, c[0x0][0x210] ;  /* 0x00008400ff047b82 */ /* 0x000ea20000000a00 */
[----:B------:R-:W-:Y:S01]  /*0030*/  ULDC.64 UR4, c[0x0][0x208] ;  /* 0x0000820000047ab9 */ /* 0x000fe20000000a00 */
[----:B------:R-:W3:Y:S01]  /*0040*/  S2R R9, SR_CTAID.X ;  /* 0x0000000000097919 */ /* 0x000ee20000002500 */
[----:B-1----:R-:W-:-:S04]  /*0050*/  SHF.L.U32 R0, R0, 0x1, RZ ;  /* 0x0000000100007819 */ /* 0x002fc800000006ff */
[----:B------:R-:W-:-:S04]  /*0060*/  LOP3.LUT R0, R0, 0xfe, RZ, 0xc0, !PT ;  /* 0x000000fe00007812 */ /* 0x000fc800078ec0ff */
[----:B---3--:R-:W-:-:S04]  /*0070*/  LEA R9, R9, R0, 0x8 ;  /* 0x0000000009097211 */ /* 0x008fc800078e40ff */
[----:B------:R-:W-:-:S04]  /*0080*/  SHF.L.U32 R3, R9, 0x2, RZ ;  /* 0x0000000209037819 */ /* 0x000fc800000006ff */
[----:B------:R-:W-:Y:S01]  /*0090*/  IADD3 R7, R3, 0x4, RZ ;  /* 0x0000000403077810 */ /* 0x000fe20007ffe0ff */
[----:B--2---:R-:W-:-:S04]  /*00a0*/  IMAD.WIDE R2, R3, 0x4, R4 ;  /* 0x0000000403027825 */ /* 0x004fc800078e0204 */
[----:B------:R-:W-:Y:S01]  /*00b0*/  IMAD.WIDE R4, R7, 0x4, R4 ;  /* 0x0000000407047825 */ /* 0x000fe200078e0204 */
[----:B------:R-:W2:Y:S01]  /*00c0*/  LDG.E.EL R10, desc[UR4][R2.64+0x4] ;  /* 0x00000404020a7981 */ /* 0x000ea2000c2e1900 */
[----:B------:R-:W1:Y:S03]  /*00d0*/  LDC.64 R6, c[0x0][0x218] ;  /* 0x00008600ff067b82 */ /* 0x000e660000000a00 */
[----:B------:R-:W2:Y:S01]  /*00e0*/  LDG.E.EL R11, desc[UR4][R4.64+0x4] ;  /* 0x00000404040b7981 */ /* 0x000ea2000c2e1900 */
[----:B-1----:R-:W-:-:S05]  /*00f0*/  IMAD.WIDE R6, R9, 0x4, R6 ;  /* 0x0000000409067825 */ /* 0x002fca00078e0206 */
[----:B--2---:R-:W-:Y:S01]  /*0100*/  STG.E.64 desc[UR4][R6.64], R10 ;  /* 0x0000000a06007986 */ /* 0x004fe2000c101b04 */
[----:B------:R-:W-:Y:S05]  /*0110*/  EXIT ;  /* 0x000000000000794d */ /* 0x000fea0003800000 */
.L_x_0:
[----:B------:R-:W-:-:S00]  /*0120*/  BRA `(.L_x_0) ;  /* 0xfffffffc00fc7947 */ /* 0x000fc0000383ffff */
[----:B------:R-:W-:-:S00]  /*0130*/  NOP ;  /* 0x0000000000007918 */ /* 0x000fc00000000000 */
        /* <DEDUP_REMOVED lines=12> */
.L_x_1:


//--------------------- .nv.constant0.triton_poi_fused_clone_25 --------------------------
	.section	.nv.constant0.triton_poi_fused_clone_25,"a",@progbits
	.sectionflags	@""
	.align	4
.nv.constant0.triton_poi_fused_clone_25:
	.zero		548
